//
// Generated by NVIDIA NVVM Compiler
//
// Compiler Build ID: CL-36424714
// Cuda compilation tools, release 13.0, V13.0.88
// Based on NVVM 20.0.0
//

.version 9.0
.target sm_100
.address_size 64

	// .globl	_Z14MulVectorOnGPUPiS_S_i

.visible .entry _Z14MulVectorOnGPUPiS_S_i(
	.param .u64 .ptr .align 1 _Z14MulVectorOnGPUPiS_S_i_param_0,
	.param .u64 .ptr .align 1 _Z14MulVectorOnGPUPiS_S_i_param_1,
	.param .u64 .ptr .align 1 _Z14MulVectorOnGPUPiS_S_i_param_2,
	.param .u32 _Z14MulVectorOnGPUPiS_S_i_param_3
)
{
	.reg .pred 	%p<6>;
	.reg .b32 	%r<17>;
	.reg .b64 	%rd<20>;

	ld.param.u64 	%rd6, [_Z14MulVectorOnGPUPiS_S_i_param_0];
	ld.param.u64 	%rd4, [_Z14MulVectorOnGPUPiS_S_i_param_1];
	ld.param.u64 	%rd5, [_Z14MulVectorOnGPUPiS_S_i_param_2];
	ld.param.u32 	%r7, [_Z14MulVectorOnGPUPiS_S_i_param_3];
	cvta.to.global.u64 	%rd1, %rd6;
	mov.u32 	%r1, %tid.x;
	mov.u32 	%r2, %ctaid.x;
	mov.u32 	%r16, %ntid.x;
	mul.lo.s32 	%r4, %r2, %r16;
	add.s32 	%r8, %r4, %r1;
	setp.ge.s32 	%p1, %r8, %r7;
	@%p1 bra 	$L__BB0_7;
	cvt.u64.u32 	%rd7, %r4;
	mul.wide.u32 	%rd8, %r4, 4;
	add.s64 	%rd2, %rd1, %rd8;
	cvta.to.global.u64 	%rd9, %rd4;
	cvt.u64.u32 	%rd10, %r1;
	mul.wide.u32 	%rd11, %r1, 4;
	add.s64 	%rd3, %rd2, %rd11;
	ld.global.u32 	%r9, [%rd3];
	add.s64 	%rd12, %rd7, %rd10;
	shl.b64 	%rd13, %rd12, 2;
	add.s64 	%rd14, %rd9, %rd13;
	ld.global.u32 	%r10, [%rd14];
	mul.lo.s32 	%r11, %r10, %r9;
	st.global.u32 	[%rd3], %r11;
	bar.sync 	0;
	setp.lt.u32 	%p2, %r16, 2;
	@%p2 bra 	$L__BB0_5;
$L__BB0_2:
	shr.u32 	%r6, %r16, 1;
	setp.ge.u32 	%p3, %r1, %r6;
	@%p3 bra 	$L__BB0_4;
	mul.wide.u32 	%rd15, %r6, 4;
	add.s64 	%rd16, %rd3, %rd15;
	ld.global.u32 	%r12, [%rd16];
	ld.global.u32 	%r13, [%rd3];
	add.s32 	%r14, %r13, %r12;
	st.global.u32 	[%rd3], %r14;
$L__BB0_4:
	bar.sync 	0;
	setp.gt.u32 	%p4, %r16, 3;
	mov.u32 	%r16, %r6;
	@%p4 bra 	$L__BB0_2;
$L__BB0_5:
	setp.ne.s32 	%p5, %r1, 0;
	@%p5 bra 	$L__BB0_7;
	ld.global.u32 	%r15, [%rd2];
	cvta.to.global.u64 	%rd17, %rd5;
	mul.wide.u32 	%rd18, %r2, 4;
	add.s64 	%rd19, %rd17, %rd18;
	st.global.u32 	[%rd19], %r15;
$L__BB0_7:
	ret;

}


// ===== COMPILED SASS (sm_100) =====

	.target	sm_100

	.elftype	@"ET_EXEC"


//--------------------- .note.nv.tkinfo           --------------------------
	.section	.note.nv.tkinfo,"",@"SHT_NOTE"
	.sectionflags	@"SHF_NOTE_NV_TKINFO"
	.tkinfo
        /*0018*/ 	.word	0x00000002
        /*0030*/ 	.string	""
        /*0030*/ 	.string	"ptxas"
        /*0030*/ 	.string	"Cuda compilation tools, release 13.0, V13.0.88"
        /*0030*/ 	.string	"Build cuda_13.0.r13.0/compiler.36424714_0"
        /*0030*/ 	.string	"-arch sm_100 -m 64 "



//--------------------- .note.nv.cuinfo           --------------------------
	.section	.note.nv.cuinfo,"",@"SHT_NOTE"
	.sectionflags	@"SHF_NOTE_NV_CUINFO"
        /*0018*/ 	.short	0x0002
        /*001a*/ 	.short	0x0064
        /*001c*/ 	.short	0x0082
	.zero		2


//--------------------- .nv.info                  --------------------------
	.section	.nv.info,"",@"SHT_CUDA_INFO"
	.align	4


	//----- nvinfo : EIATTR_REGCOUNT
	.align		4
        /*0000*/ 	.byte	0x04, 0x2f
        /*0002*/ 	.short	(.L_1 - .L_0)
	.align		4
.L_0:
        /*0004*/ 	.word	index@(_Z14MulVectorOnGPUPiS_S_i)
        /*0008*/ 	.word	0x00000010


	//----- nvinfo : EIATTR_FRAME_SIZE
	.align		4
.L_1:
        /*000c*/ 	.byte	0x04, 0x11
        /*000e*/ 	.short	(.L_3 - .L_2)
	.align		4
.L_2:
        /*0010*/ 	.word	index@(_Z14MulVectorOnGPUPiS_S_i)
        /*0014*/ 	.word	0x00000000


	//----- nvinfo : EIATTR_MIN_STACK_SIZE
	.align		4
.L_3:
        /*0018*/ 	.byte	0x04, 0x12
        /*001a*/ 	.short	(.L_5 - .L_4)
	.align		4
.L_4:
        /*001c*/ 	.word	index@(_Z14MulVectorOnGPUPiS_S_i)
        /*0020*/ 	.word	0x00000000
.L_5:


//--------------------- .nv.compat                --------------------------
	.section	.nv.compat,"",@"SHT_CUDA_COMPAT_INFO"
	.align	4
        /*0000*/ 	.byte	0x02, 0x09, 0x00, 0x00, 0x02, 0x02, 0x01, 0x00, 0x02, 0x05, 0x05, 0x00, 0x03, 0x07, 0x01, 0x01
        /*0010*/ 	.byte	0x02, 0x03, 0x00, 0x00, 0x02, 0x06, 0x01, 0x00, 0x04, 0x0b, 0x08, 0x00, 0x09, 0x00, 0x00, 0x00
        /*0020*/ 	.byte	0x00, 0x00, 0x00, 0x00


//--------------------- .nv.info._Z14MulVectorOnGPUPiS_S_i --------------------------
	.section	.nv.info._Z14MulVectorOnGPUPiS_S_i,"",@"SHT_CUDA_INFO"
	.sectionflags	@""
	.align	4


	//----- nvinfo : EIATTR_CUDA_API_VERSION
	.align		4
        /*0000*/ 	.byte	0x04, 0x37
        /*0002*/ 	.short	(.L_7 - .L_6)
.L_6:
        /*0004*/ 	.word	0x00000082


	//----- nvinfo : EIATTR_KPARAM_INFO
	.align		4
.L_7:
        /*0008*/ 	.byte	0x04, 0x17
        /*000a*/ 	.short	(.L_9 - .L_8)
.L_8:
        /*000c*/ 	.word	0x00000000
        /*0010*/ 	.short	0x0003
        /*0012*/ 	.short	0x0018
        /*0014*/ 	.byte	0x00, 0xf0, 0x11, 0x00


	//----- nvinfo : EIATTR_KPARAM_INFO
	.align		4
.L_9:
        /*0018*/ 	.byte	0x04, 0x17
        /*001a*/ 	.short	(.L_11 - .L_10)
.L_10:
        /*001c*/ 	.word	0x00000000
        /*0020*/ 	.short	0x0002
        /*0022*/ 	.short	0x0010
        /*0024*/ 	.byte	0x00, 0xf5, 0x21, 0x00


	//----- nvinfo : EIATTR_KPARAM_INFO
	.align		4
.L_11:
        /*0028*/ 	.byte	0x04, 0x17
        /*002a*/ 	.short	(.L_13 - .L_12)
.L_12:
        /*002c*/ 	.word	0x00000000
        /*0030*/ 	.short	0x0001
        /*0032*/ 	.short	0x0008
        /*0034*/ 	.byte	0x00, 0xf5, 0x21, 0x00


	//----- nvinfo : EIATTR_KPARAM_INFO
	.align		4
.L_13:
        /*0038*/ 	.byte	0x04, 0x17
        /*003a*/ 	.short	(.L_15 - .L_14)
.L_14:
        /*003c*/ 	.word	0x00000000
        /*0040*/ 	.short	0x0000
        /*0042*/ 	.short	0x0000
        /*0044*/ 	.byte	0x00, 0xf5, 0x21, 0x00


	//----- nvinfo : EIATTR_SPARSE_MMA_MASK
	.align		4
.L_15:
        /*0048*/ 	.byte	0x03, 0x50
        /*004a*/ 	.short	0x0000


	//----- nvinfo : EIATTR_MAXREG_COUNT
	.align		4
        /*004c*/ 	.byte	0x03, 0x1b
        /*004e*/ 	.short	0x00ff


	//----- nvinfo : EIATTR_NUM_BARRIERS
	.align		4
        /*0050*/ 	.byte	0x02, 0x4c
        /*0052*/ 	.byte	0x01
	.zero		1


	//----- nvinfo : EIATTR_MERCURY_ISA_VERSION
	.align		4
        /*0054*/ 	.byte	0x03, 0x5f
        /*0056*/ 	.short	0x0101


	//----- nvinfo : EIATTR_VRC_CTA_INIT_COUNT
	.align		4
        /*0058*/ 	.byte	0x02, 0x4a
	.zero		1
	.zero		1


	//----- nvinfo : EIATTR_EXIT_INSTR_OFFSETS
	.align		4
        /*005c*/ 	.byte	0x04, 0x1c
        /*005e*/ 	.short	(.L_17 - .L_16)


	//   ....[0]....
.L_16:
        /*0060*/ 	.word	0x00000090


	//   ....[1]....
        /*0064*/ 	.word	0x00000290


	//   ....[2]....
        /*0068*/ 	.word	0x000002e0


	//----- nvinfo : EIATTR_CRS_STACK_SIZE
	.align		4
.L_17:
        /*006c*/ 	.byte	0x04, 0x1e
        /*006e*/ 	.short	(.L_19 - .L_18)
.L_18:
        /*0070*/ 	.word	0x00000000


	//----- nvinfo : EIATTR_CBANK_PARAM_SIZE
	.align		4
.L_19:
        /*0074*/ 	.byte	0x03, 0x19
        /*0076*/ 	.short	0x001c


	//----- nvinfo : EIATTR_PARAM_CBANK
	.align		4
        /*0078*/ 	.byte	0x04, 0x0a
        /*007a*/ 	.short	(.L_21 - .L_20)
	.align		4
.L_20:
        /*007c*/ 	.word	index@(.nv.constant0._Z14MulVectorOnGPUPiS_S_i)
        /*0080*/ 	.short	0x0380
        /*0082*/ 	.short	0x001c


	//----- nvinfo : EIATTR_SW_WAR
	.align		4
.L_21:
        /*0084*/ 	.byte	0x04, 0x36
        /*0086*/ 	.short	(.L_23 - .L_22)
.L_22:
        /*0088*/ 	.word	0x00000008
.L_23:


//--------------------- .nv.callgraph             --------------------------
	.section	.nv.callgraph,"",@"SHT_CUDA_CALLGRAPH"
	.align	4
	.sectionentsize	8
	.align		4
        /*0000*/ 	.word	0x00000000
	.align		4
        /*0004*/ 	.word	0xffffffff
	.align		4
        /*0008*/ 	.word	0x00000000
	.align		4
        /*000c*/ 	.word	0xfffffffe
	.align		4
        /*0010*/ 	.word	0x00000000
	.align		4
        /*0014*/ 	.word	0xfffffffd
	.align		4
        /*0018*/ 	.word	0x00000000
	.align		4
        /*001c*/ 	.word	0xfffffffc


//--------------------- .text._Z14MulVectorOnGPUPiS_S_i --------------------------
	.section	.text._Z14MulVectorOnGPUPiS_S_i,"ax",@progbits
	.align	128
        .global         _Z14MulVectorOnGPUPiS_S_i
        .type           _Z14MulVectorOnGPUPiS_S_i,@function
        .size           _Z14MulVectorOnGPUPiS_S_i,(.L_x_5 - _Z14MulVectorOnGPUPiS_S_i)
        .other          _Z14MulVectorOnGPUPiS_S_i,@"STO_CUDA_ENTRY STV_DEFAULT"
_Z14MulVectorOnGPUPiS_S_i:
.text._Z14MulVectorOnGPUPiS_S_i:
[----:B------:R-:W-:Y:S01]  /*0000*/  LDC R1, c[0x0][0x37c] ;  /* 0x0000df00ff017b82 */ /* 0x000fe20000000800 */
[----:B------:R-:W0:Y:S01]  /*0010*/  S2R R11, SR_CTAID.X ;  /* 0x00000000000b7919 */ /* 0x000e220000002500 */
[----:B------:R-:W0:Y:S01]  /*0020*/  LDCU UR4, c[0x0][0x360] ;  /* 0x00006c00ff0477ac */ /* 0x000e220008000800 */
[----:B------:R-:W1:Y:S01]  /*0030*/  S2R R10, SR_TID.X ;  /* 0x00000000000a7919 */ /* 0x000e620000002100 */
[----:B------:R-:W2:Y:S01]  /*0040*/  LDCU UR5, c[0x0][0x398] ;  /* 0x00007300ff0577ac */ /* 0x000ea20008000800 */
[----:B0-----:R-:W-:-:S04]  /*0050*/  IMAD R5, R11, UR4, RZ ;  /* 0x000000040b057c24 */ /* 0x001fc8000f8e02ff */
[----:B-1----:R-:W-:-:S05]  /*0060*/  IMAD.IADD R0, R5, 0x1, R10 ;  /* 0x0000000105007824 */ /* 0x002fca00078e020a */
[----:B--2---:R-:W-:Y:S01]  /*0070*/  ISETP.GE.AND P0, PT, R0, UR5, PT ;  /* 0x0000000500007c0c */ /* 0x004fe2000bf06270 */
[----:B------:R-:W-:-:S12]  /*0080*/  IMAD.U32 R0, RZ, RZ, UR4 ;  /* 0x00000004ff007e24 */ /* 0x000fd8000f8e00ff */
[----:B------:R-:W-:Y:S05]  /*0090*/  @P0 EXIT ;  /* 0x000000000000094d */ /* 0x000fea0003800000 */
[----:B------:R-:W0:Y:S01]  /*00a0*/  LDC.64 R2, c[0x0][0x380] ;  /* 0x0000e000ff027b82 */ /* 0x000e220000000a00 */
[----:B------:R-:W1:Y:S01]  /*00b0*/  LDCU.64 UR6, c[0x0][0x388] ;  /* 0x00007100ff0677ac */ /* 0x000e620008000a00 */
[C---:B------:R-:W-:Y:S01]  /*00c0*/  IADD3 R4, P0, PT, R5.reuse, R10, RZ ;  /* 0x0000000a05047210 */ /* 0x040fe20007f1e0ff */
[----:B------:R-:W2:Y:S01]  /*00d0*/  LDCU.64 UR4, c[0x0][0x358] ;  /* 0x00006b00ff0477ac */ /* 0x000ea20008000a00 */
[----:B0-----:R-:W-:Y:S02]  /*00e0*/  IMAD.WIDE.U32 R2, R5, 0x4, R2 ;  /* 0x0000000405027825 */ /* 0x001fe400078e0002 */
[----:B------:R-:W-:Y:S02]  /*00f0*/  IADD3.X R5, PT, PT, RZ, RZ, RZ, P0, !PT ;  /* 0x000000ffff057210 */ /* 0x000fe400007fe4ff */
[----:B-1----:R-:W-:-:S04]  /*0100*/  LEA R6, P0, R4, UR6, 0x2 ;  /* 0x0000000604067c11 */ /* 0x002fc8000f8010ff */
[----:B------:R-:W-:Y:S01]  /*0110*/  LEA.HI.X R7, R4, UR7, R5, 0x2, P0 ;  /* 0x0000000704077c11 */ /* 0x000fe200080f1405 */
[----:B------:R-:W-:-:S05]  /*0120*/  IMAD.WIDE.U32 R4, R10, 0x4, R2 ;  /* 0x000000040a047825 */ /* 0x000fca00078e0002 */
[----:B--2---:R-:W2:Y:S04]  /*0130*/  LDG.E R8, desc[UR4][R4.64] ;  /* 0x0000000404087981 */ /* 0x004ea8000c1e1900 */
[----:B------:R-:W2:Y:S01]  /*0140*/  LDG.E R7, desc[UR4][R6.64] ;  /* 0x0000000406077981 */ /* 0x000ea2000c1e1900 */
[----:B------:R-:W-:Y:S01]  /*0150*/  ISETP.GE.U32.AND P0, PT, R0, 0x2, PT ;  /* 0x000000020000780c */ /* 0x000fe20003f06070 */
[----:B--2---:R-:W-:-:S05]  /*0160*/  IMAD R9, R8, R7, RZ ;  /* 0x0000000708097224 */ /* 0x004fca00078e02ff */
[----:B------:R0:W-:Y:S01]  /*0170*/  STG.E desc[UR4][R4.64], R9 ;  /* 0x0000000904007986 */ /* 0x0001e2000c101904 */
[----:B------:R-:W-:Y:S06]  /*0180*/  BAR.SYNC.DEFER_BLOCKING 0x0 ;  /* 0x0000000000007b1d */ /* 0x000fec0000010000 */
[----:B------:R-:W-:Y:S05]  /*0190*/  @!P0 BRA `(.L_x_0) ;  /* 0x0000000000388947 */ /* 0x000fea0003800000 */
.L_x_3:
[----:B------:R-:W-:Y:S01]  /*01a0*/  SHF.R.U32.HI R13, RZ, 0x1, R0 ;  /* 0x00000001ff0d7819 */ /* 0x000fe20000011600 */
[----:B------:R-:W-:Y:S03]  /*01b0*/  BSSY.RECONVERGENT B0, `(.L_x_1) ;  /* 0x0000008000007945 */ /* 0x000fe60003800200 */
[----:B------:R-:W-:-:S13]  /*01c0*/  ISETP.GE.U32.AND P0, PT, R10, R13, PT ;  /* 0x0000000d0a00720c */ /* 0x000fda0003f06070 */
[----:B-1----:R-:W-:Y:S05]  /*01d0*/  @P0 BRA `(.L_x_2) ;  /* 0x0000000000140947 */ /* 0x002fea0003800000 */
[----:B------:R-:W-:Y:S01]  /*01e0*/  IMAD.WIDE.U32 R6, R13, 0x4, R4 ;  /* 0x000000040d067825 */ /* 0x000fe200078e0004 */
[----:B0-----:R-:W2:Y:S05]  /*01f0*/  LDG.E R9, desc[UR4][R4.64] ;  /* 0x0000000404097981 */ /* 0x001eaa000c1e1900 */
[----:B------:R-:W2:Y:S02]  /*0200*/  LDG.E R6, desc[UR4][R6.64] ;  /* 0x0000000406067981 */ /* 0x000ea4000c1e1900 */
[----:B--2---:R-:W-:-:S05]  /*0210*/  IMAD.IADD R9, R6, 0x1, R9 ;  /* 0x0000000106097824 */ /* 0x004fca00078e0209 */
[----:B------:R1:W-:Y:S02]  /*0220*/  STG.E desc[UR4][R4.64], R9 ;  /* 0x0000000904007986 */ /* 0x0003e4000c101904 */
.L_x_2:
[----:B------:R-:W-:Y:S05]  /*0230*/  BSYNC.RECONVERGENT B0 ;  /* 0x0000000000007941 */ /* 0x000fea0003800200 */
.L_x_1:
[----:B------:R-:W-:Y:S01]  /*0240*/  BAR.SYNC.DEFER_BLOCKING 0x0 ;  /* 0x0000000000007b1d */ /* 0x000fe20000010000 */
[----:B------:R-:W-:Y:S02]  /*0250*/  ISETP.GT.U32.AND P0, PT, R0, 0x3, PT ;  /* 0x000000030000780c */ /* 0x000fe40003f04070 */
[----:B------:R-:W-:-:S11]  /*0260*/  MOV R0, R13 ;  /* 0x0000000d00007202 */ /* 0x000fd60000000f00 */
[----:B------:R-:W-:Y:S05]  /*0270*/  @P0 BRA `(.L_x_3) ;  /* 0xfffffffc00c80947 */ /* 0x000fea000383ffff */
.L_x_0:
[----:B------:R-:W-:-:S13]  /*0280*/  ISETP.NE.AND P0, PT, R10, RZ, PT ;  /* 0x000000ff0a00720c */ /* 0x000fda0003f05270 */
[----:B------:R-:W-:Y:S05]  /*0290*/  @P0 EXIT ;  /* 0x000000000000094d */ /* 0x000fea0003800000 */
[----:B------:R-:W2:Y:S01]  /*02a0*/  LDG.E R3, desc[UR4][R2.64] ;  /* 0x0000000402037981 */ /* 0x000ea2000c1e1900 */
[----:B01----:R-:W0:Y:S02]  /*02b0*/  LDC.64 R4, c[0x0][0x390] ;  /* 0x0000e400ff047b82 */ /* 0x003e240000000a00 */
[----:B0-----:R-:W-:-:S05]  /*02c0*/  IMAD.WIDE.U32 R4, R11, 0x4, R4 ;  /* 0x000000040b047825 */ /* 0x001fca00078e0004 */
[----:B--2---:R-:W-:Y:S01]  /*02d0*/  STG.E desc[UR4][R4.64], R3 ;  /* 0x0000000304007986 */ /* 0x004fe2000c101904 */
[----:B------:R-:W-:Y:S05]  /*02e0*/  EXIT ;  /* 0x000000000000794d */ /* 0x000fea0003800000 */
.L_x_4:
[----:B------:R-:W-:-:S00]  /*02f0*/  BRA `(.L_x_4) ;  /* 0xfffffffc00fc7947 */ /* 0x000fc0000383ffff */
[----:B------:R-:W-:-:S00]  /*0300*/  NOP ;  /* 0x0000000000007918 */ /* 0x000fc00000000000 */
[----:B------:R-:W-:-:S00]  /*0310*/  NOP ;  /* 0x0000000000007918 */ /* 0x000fc00000000000 */
[----:B------:R-:W-:-:S00]  /*0320*/  NOP ;  /* 0x0000000000007918 */ /* 0x000fc00000000000 */
[----:B------:R-:W-:-:S00]  /*0330*/  NOP ;  /* 0x0000000000007918 */ /* 0x000fc00000000000 */
[----:B------:R-:W-:-:S00]  /*0340*/  NOP ;  /* 0x0000000000007918 */ /* 0x000fc00000000000 */
[----:B------:R-:W-:-:S00]  /*0350*/  NOP ;  /* 0x0000000000007918 */ /* 0x000fc00000000000 */
[----:B------:R-:W-:-:S00]  /*0360*/  NOP ;  /* 0x0000000000007918 */ /* 0x000fc00000000000 */
[----:B------:R-:W-:-:S00]  /*0370*/  NOP ;  /* 0x0000000000007918 */ /* 0x000fc00000000000 */
.L_x_5:


//--------------------- .nv.shared.reserved.0     --------------------------
	.section	.nv.shared.reserved.0,"aw",@nobits
	.weak		__nv_reservedSMEM_offset_0_alias
	.size		__nv_reservedSMEM_offset_0_alias, 0, 64
	.other		__nv_reservedSMEM_offset_0_alias,@"STO_CUDA_RESERVED_SHARED STV_DEFAULT"
__nv_reservedSMEM_offset_0_alias:
	.zero		0
	.zero		64


//--------------------- .nv.constant0._Z14MulVectorOnGPUPiS_S_i --------------------------
	.section	.nv.constant0._Z14MulVectorOnGPUPiS_S_i,"a",@progbits
	.sectionflags	@""
	.align	4
.nv.constant0._Z14MulVectorOnGPUPiS_S_i:
	.zero		924


//--------------------- SYMBOLS --------------------------

	.type		.nv.reservedSmem.offset0,@object
	.size		.nv.reservedSmem.offset0,0x4
